	.headerflags	@"EF_CUDA_TEXMODE_UNIFIED EF_CUDA_64BIT_ADDRESS EF_CUDA_ACCELERATORS EF_CUDA_SM90 EF_CUDA_VIRTUAL_SM(EF_CUDA_SM90)"
	.elftype	@"ET_EXEC"


//--------------------- .nv.info                  --------------------------
	.section	.nv.info,"",@"SHT_CUDA_INFO"
	.align	4


	//----- nvinfo : EIATTR_REGCOUNT
	.align		4
        /*0000*/ 	.byte	0x04, 0x2f
        /*0002*/ 	.short	(.L_3 - .L_2)
	.align		4
.L_2:
        /*0004*/ 	.word	index@(triton_poi_fused_cat_1)
        /*0008*/ 	.word	0x0000001a


	//----- nvinfo : EIATTR_MIN_STACK_SIZE
	.align		4
.L_3:
        /*000c*/ 	.byte	0x04, 0x12
        /*000e*/ 	.short	(.L_5 - .L_4)
	.align		4
.L_4:
        /*0010*/ 	.word	index@(triton_poi_fused_cat_1)
        /*0014*/ 	.word	0x00000000


	//----- nvinfo : EIATTR_FRAME_SIZE
	.align		4
.L_5:
        /*0018*/ 	.byte	0x04, 0x11
        /*001a*/ 	.short	(.L_7 - .L_6)
	.align		4
.L_6:
        /*001c*/ 	.word	index@(triton_poi_fused_cat_1)
        /*0020*/ 	.word	0x00000000


	//----- nvinfo : EIATTR_MIN_STACK_SIZE
	.align		4
.L_7:
        /*0024*/ 	.byte	0x04, 0x12
        /*0026*/ 	.short	(.L_9 - .L_8)
	.align		4
.L_8:
        /*0028*/ 	.word	index@(triton_poi_fused_cat_1)
        /*002c*/ 	.word	0x00000000
.L_9:


//--------------------- .nv.info.triton_poi_fused_cat_1 --------------------------
	.section	.nv.info.triton_poi_fused_cat_1,"",@"SHT_CUDA_INFO"
	.sectionflags	@""
	.align	4


	//----- nvinfo : EIATTR_CUDA_API_VERSION
	.align		4
        /*0000*/ 	.byte	0x04, 0x37
        /*0002*/ 	.short	(.L_11 - .L_10)
.L_10:
        /*0004*/ 	.word	0x0000007c


	//----- nvinfo : EIATTR_KPARAM_INFO
	.align		4
.L_11:
        /*0008*/ 	.byte	0x04, 0x17
        /*000a*/ 	.short	(.L_13 - .L_12)
.L_12:
        /*000c*/ 	.word	0x00000000
        /*0010*/ 	.short	0x0007
        /*0012*/ 	.short	0x0038
        /*0014*/ 	.byte	0x00, 0xf0, 0x11, 0x00


	//----- nvinfo : EIATTR_KPARAM_INFO
	.align		4
.L_13:
        /*0018*/ 	.byte	0x04, 0x17
        /*001a*/ 	.short	(.L_15 - .L_14)
.L_14:
        /*001c*/ 	.word	0x00000000
        /*0020*/ 	.short	0x0006
        /*0022*/ 	.short	0x0030
        /*0024*/ 	.byte	0x00, 0xf4, 0x21, 0x00


	//----- nvinfo : EIATTR_KPARAM_INFO
	.align		4
.L_15:
        /*0028*/ 	.byte	0x04, 0x17
        /*002a*/ 	.short	(.L_17 - .L_16)
.L_16:
        /*002c*/ 	.word	0x00000000
        /*0030*/ 	.short	0x0005
        /*0032*/ 	.short	0x0028
        /*0034*/ 	.byte	0x00, 0xf4, 0x21, 0x00


	//----- nvinfo : EIATTR_KPARAM_INFO
	.align		4
.L_17:
        /*0038*/ 	.byte	0x04, 0x17
        /*003a*/ 	.short	(.L_19 - .L_18)
.L_18:
        /*003c*/ 	.word	0x00000000
        /*0040*/ 	.short	0x0004
        /*0042*/ 	.short	0x0020
        /*0044*/ 	.byte	0x00, 0xf4, 0x21, 0x00


	//----- nvinfo : EIATTR_KPARAM_INFO
	.align		4
.L_19:
        /*0048*/ 	.byte	0x04, 0x17
        /*004a*/ 	.short	(.L_21 - .L_20)
.L_20:
        /*004c*/ 	.word	0x00000000
        /*0050*/ 	.short	0x0003
        /*0052*/ 	.short	0x0018
        /*0054*/ 	.byte	0x00, 0xf4, 0x21, 0x00


	//----- nvinfo : EIATTR_KPARAM_INFO
	.align		4
.L_21:
        /*0058*/ 	.byte	0x04, 0x17
        /*005a*/ 	.short	(.L_23 - .L_22)
.L_22:
        /*005c*/ 	.word	0x00000000
        /*0060*/ 	.short	0x0002
        /*0062*/ 	.short	0x0010
        /*0064*/ 	.byte	0x00, 0xf4, 0x21, 0x00


	//----- nvinfo : EIATTR_KPARAM_INFO
	.align		4
.L_23:
        /*0068*/ 	.byte	0x04, 0x17
        /*006a*/ 	.short	(.L_25 - .L_24)
.L_24:
        /*006c*/ 	.word	0x00000000
        /*0070*/ 	.short	0x0001
        /*0072*/ 	.short	0x0008
        /*0074*/ 	.byte	0x00, 0xf4, 0x21, 0x00


	//----- nvinfo : EIATTR_KPARAM_INFO
	.align		4
.L_25:
        /*0078*/ 	.byte	0x04, 0x17
        /*007a*/ 	.short	(.L_27 - .L_26)
.L_26:
        /*007c*/ 	.word	0x00000000
        /*0080*/ 	.short	0x0000
        /*0082*/ 	.short	0x0000
        /*0084*/ 	.byte	0x00, 0xf4, 0x21, 0x00


	//----- nvinfo : EIATTR_SPARSE_MMA_MASK
	.align		4
.L_27:
        /*0088*/ 	.byte	0x03, 0x50
        /*008a*/ 	.short	0x0000


	//----- nvinfo : EIATTR_MAXREG_COUNT
	.align		4
        /*008c*/ 	.byte	0x03, 0x1b
        /*008e*/ 	.short	0x00ff


	//----- nvinfo : EIATTR_EXIT_INSTR_OFFSETS
	.align		4
        /*0090*/ 	.byte	0x04, 0x1c
        /*0092*/ 	.short	(.L_29 - .L_28)


	//   ....[0]....
.L_28:
        /*0094*/ 	.word	0x00000670


	//   ....[1]....
        /*0098*/ 	.word	0x00000690


	//----- nvinfo : EIATTR_REQNTID
	.align		4
.L_29:
        /*009c*/ 	.byte	0x04, 0x10
        /*009e*/ 	.short	(.L_31 - .L_30)
.L_30:
        /*00a0*/ 	.word	0x00000080
        /*00a4*/ 	.word	0x00000001
        /*00a8*/ 	.word	0x00000001


	//----- nvinfo : EIATTR_CBANK_PARAM_SIZE
	.align		4
.L_31:
        /*00ac*/ 	.byte	0x03, 0x19
        /*00ae*/ 	.short	0x003c


	//----- nvinfo : EIATTR_PARAM_CBANK
	.align		4
        /*00b0*/ 	.byte	0x04, 0x0a
        /*00b2*/ 	.short	(.L_33 - .L_32)
	.align		4
.L_32:
        /*00b4*/ 	.word	index@(.nv.constant0.triton_poi_fused_cat_1)
        /*00b8*/ 	.short	0x0210
        /*00ba*/ 	.short	0x003c


	//----- nvinfo : EIATTR_SW_WAR
	.align		4
.L_33:
        /*00bc*/ 	.byte	0x04, 0x36
        /*00be*/ 	.short	(.L_35 - .L_34)
.L_34:
        /*00c0*/ 	.word	0x00000008
.L_35:


//--------------------- .nv.callgraph             --------------------------
	.section	.nv.callgraph,"",@"SHT_CUDA_CALLGRAPH"
	.align	4
	.sectionentsize	8
	.align		4
        /*0000*/ 	.word	0x00000000
	.align		4
        /*0004*/ 	.word	0xffffffff
	.align		4
        /*0008*/ 	.word	0x00000000
	.align		4
        /*000c*/ 	.word	0xfffffffe
	.align		4
        /*0010*/ 	.word	0x00000000
	.align		4
        /*0014*/ 	.word	0xfffffffd
	.align		4
        /*0018*/ 	.word	0x00000000
	.align		4
        /*001c*/ 	.word	0xfffffffc


//--------------------- .nv.constant4             --------------------------
	.section	.nv.constant4,"a",@progbits
	.align	8
	.align		8
.nv.constant4:
        /*0000*/ 	.dword	_$_str
	.align		8
        /*0008*/ 	.dword	_$_str_$_2


//--------------------- .text.triton_poi_fused_cat_1 --------------------------
	.section	.text.triton_poi_fused_cat_1,"ax",@progbits
	.align	128
        .global         triton_poi_fused_cat_1
        .type           triton_poi_fused_cat_1,@function
        .size           triton_poi_fused_cat_1,(.L_x_1 - triton_poi_fused_cat_1)
        .other          triton_poi_fused_cat_1,@"STO_CUDA_ENTRY STV_DEFAULT"
triton_poi_fused_cat_1:
.text.triton_poi_fused_cat_1:
[----:B------:R-:W0:Y:S01]  /*0000*/  LDC R1, c[0x0][0x28] ;  /* 0x00000a00ff017b82 */ /* 0x000e220000000800 */
[----:B------:R-:W1:Y:S07]  /*0010*/  S2R R0, SR_TID.X ;  /* 0x0000000000007919 */ /* 0x000e6e0000002100 */
[----:B------:R-:W2:Y:S01]  /*0020*/  LDC.64 R2, c[0x0][0x228] ;  /* 0x00008a00ff027b82 */ /* 0x000ea20000000a00 */
[----:B------:R-:W-:Y:S01]  /*0030*/  IMAD.MOV.U32 R10, RZ, RZ, RZ ;  /* 0x000000ffff0a7224 */ /* 0x000fe200078e00ff */
[----:B------:R-:W-:Y:S01]  /*0040*/  ULDC.64 UR4, c[0x0][0x208] ;  /* 0x0000820000047ab9 */ /* 0x000fe20000000a00 */
[----:B------:R-:W3:Y:S05]  /*0050*/  S2R R11, SR_CTAID.X ;  /* 0x00000000000b7919 */ /* 0x000eea0000002500 */
[----:B------:R-:W4:Y:S08]  /*0060*/  LDC.64 R16, c[0x0][0x218] ;  /* 0x00008600ff107b82 */ /* 0x000f300000000a00 */
[----:B------:R-:W5:Y:S08]  /*0070*/  LDC.64 R18, c[0x0][0x220] ;  /* 0x00008800ff127b82 */ /* 0x000f700000000a00 */
[----:B------:R-:W4:Y:S01]  /*0080*/  LDC.64 R8, c[0x0][0x230] ;  /* 0x00008c00ff087b82 */ /* 0x000f220000000a00 */
[----:B-1----:R-:W-:-:S07]  /*0090*/  IMAD.SHL.U32 R0, R0, 0x2, RZ ;  /* 0x0000000200007824 */ /* 0x002fce00078e00ff */
[----:B------:R-:W1:Y:S01]  /*00a0*/  LDC.64 R6, c[0x0][0x238] ;  /* 0x00008e00ff067b82 */ /* 0x000e620000000a00 */
[----:B------:R-:W-:-:S05]  /*00b0*/  LOP3.LUT R0, R0, 0xfe, RZ, 0xc0, !PT ;  /* 0x000000fe00007812 */ /* 0x000fca00078ec0ff */
[----:B---3--:R-:W-:-:S05]  /*00c0*/  IMAD R11, R11, 0x100, R0 ;  /* 0x000001000b0b7824 */ /* 0x008fca00078e0200 */
[----:B------:R-:W-:Y:S02]  /*00d0*/  SHF.R.S32.HI R20, RZ, 0x1f, R11 ;  /* 0x0000001fff147819 */ /* 0x000fe4000001140b */
[----:B------:R-:W-:Y:S02]  /*00e0*/  ISETP.GE.AND P0, PT, R11, 0x100, PT ;  /* 0x000001000b00780c */ /* 0x000fe40003f06270 */
[----:B------:R-:W-:-:S04]  /*00f0*/  LEA.HI R4, R20, R11, RZ, 0x4 ;  /* 0x0000000b14047211 */ /* 0x000fc800078f20ff */
[----:B------:R-:W-:-:S04]  /*0100*/  SHF.R.S32.HI R15, RZ, 0x4, R4 ;  /* 0x00000004ff0f7819 */ /* 0x000fc80000011404 */
[----:B------:R-:W-:-:S04]  /*0110*/  LEA.HI R0, R15, R15, RZ, 0x2 ;  /* 0x0000000f0f007211 */ /* 0x000fc800078f10ff */
[----:B------:R-:W-:-:S05]  /*0120*/  LOP3.LUT R0, R0, 0xfffffffc, RZ, 0xc0, !PT ;  /* 0xfffffffc00007812 */ /* 0x000fca00078ec0ff */
[----:B------:R-:W-:-:S04]  /*0130*/  IMAD.IADD R15, R15, 0x1, -R0 ;  /* 0x000000010f0f7824 */ /* 0x000fc800078e0a00 */
[C---:B--2---:R-:W-:Y:S01]  /*0140*/  IMAD.WIDE R2, R15.reuse, 0x4, R2 ;  /* 0x000000040f027825 */ /* 0x044fe200078e0202 */
[----:B------:R-:W-:-:S03]  /*0150*/  ISETP.GT.AND P3, PT, R15, 0x1, !P0 ;  /* 0x000000010f00780c */ /* 0x000fc60004764270 */
[----:B------:R-:W-:-:S10]  /*0160*/  IMAD.MOV.U32 R0, RZ, RZ, RZ ;  /* 0x000000ffff007224 */ /* 0x000fd400078e00ff */
[----:B------:R-:W2:Y:S04]  /*0170*/  @P3 LDG.E.EL R10, desc[UR4][R2.64+-0x8] ;  /* 0xfffff804020a3981 */ /* 0x000ea8000c2e1900 */
[----:B------:R3:W2:Y:S01]  /*0180*/  @P3 LDG.E.EL R0, desc[UR4][R2.64+-0x8] ;  /* 0xfffff80402003981 */ /* 0x0006a2000c2e1900 */
[----:B------:R-:W-:Y:S01]  /*0190*/  LEA.HI R20, R20, R11, RZ, 0x6 ;  /* 0x0000000b14147211 */ /* 0x000fe200078f30ff */
[----:B------:R-:W-:Y:S01]  /*01a0*/  IMAD.MOV.U32 R12, RZ, RZ, RZ ;  /* 0x000000ffff0c7224 */ /* 0x000fe200078e00ff */
[----:B------:R-:W-:Y:S01]  /*01b0*/  LOP3.LUT R4, R4, 0xfffffff0, RZ, 0xc0, !PT ;  /* 0xfffffff004047812 */ /* 0x000fe200078ec0ff */
[----:B------:R-:W-:Y:S01]  /*01c0*/  IMAD.MOV.U32 R14, RZ, RZ, RZ ;  /* 0x000000ffff0e7224 */ /* 0x000fe200078e00ff */
[----:B------:R-:W-:Y:S01]  /*01d0*/  SHF.R.S32.HI R13, RZ, 0x6, R20 ;  /* 0x00000006ff0d7819 */ /* 0x000fe20000011414 */
[----:B-----5:R-:W-:-:S04]  /*01e0*/  IMAD.WIDE R22, R15, 0x4, R18 ;  /* 0x000000040f167825 */ /* 0x020fc800078e0212 */
[----:B------:R-:W-:Y:S01]  /*01f0*/  IMAD.IADD R4, R11, 0x1, -R4 ;  /* 0x000000010b047824 */ /* 0x000fe200078e0a04 */
[----:B------:R-:W-:Y:S01]  /*0200*/  LOP3.LUT R20, R20, 0xffffffc0, RZ, 0xc0, !PT ;  /* 0xffffffc014147812 */ /* 0x000fe200078ec0ff */
[----:B------:R-:W5:Y:S02]  /*0210*/  @P3 LDG.E.EL R12, desc[UR4][R22.64+-0x8] ;  /* 0xfffff804160c3981 */ /* 0x000f64000c2e1900 */
[----:B------:R-:W-:Y:S01]  /*0220*/  IMAD R4, R13, 0x20, R4 ;  /* 0x000000200d047824 */ /* 0x000fe200078e0204 */
[C---:B------:R-:W-:Y:S01]  /*0230*/  ISETP.GE.AND P1, PT, R15.reuse, 0x2, PT ;  /* 0x000000020f00780c */ /* 0x040fe20003f26270 */
[----:B------:R-:W5:Y:S02]  /*0240*/  @P3 LDG.E.EL R14, desc[UR4][R22.64+-0x8] ;  /* 0xfffff804160e3981 */ /* 0x000f64000c2e1900 */
[----:B------:R-:W-:-:S04]  /*0250*/  IMAD R4, R15, 0x10, R4 ;  /* 0x000000100f047824 */ /* 0x000fc800078e0204 */
[----:B---3--:R-:W-:Y:S01]  /*0260*/  VIADD R3, R4, 0xffffffe0 ;  /* 0xffffffe004037836 */ /* 0x008fe20000000000 */
[----:B------:R-:W-:-:S03]  /*0270*/  CS2R R4, SRZ ;  /* 0x0000000000047805 */ /* 0x000fc6000001ff00 */
[----:B----4-:R-:W-:Y:S02]  /*0280*/  IMAD.WIDE R16, R3, 0x4, R16 ;  /* 0x0000000403107825 */ /* 0x010fe400078e0210 */
[----:B------:R-:W3:Y:S03]  /*0290*/  LDC.64 R2, c[0x0][0x210] ;  /* 0x00008400ff027b82 */ /* 0x000ee60000000a00 */
[----:B------:R4:W5:Y:S01]  /*02a0*/  @P3 LDG.E.64 R4, desc[UR4][R16.64] ;  /* 0x0000000410043981 */ /* 0x000962000c1e1b00 */
[----:B0-----:R-:W-:Y:S01]  /*02b0*/  IMAD.WIDE R8, R15, 0x4, R8 ;  /* 0x000000040f087825 */ /* 0x001fe200078e0208 */
[----:B------:R-:W-:-:S03]  /*02c0*/  CS2R R18, SRZ ;  /* 0x0000000000127805 */ /* 0x000fc6000001ff00 */
[----:B-1----:R-:W-:Y:S01]  /*02d0*/  IMAD.WIDE R6, R15, 0x4, R6 ;  /* 0x000000040f067825 */ /* 0x002fe200078e0206 */
[C---:B------:R-:W-:Y:S02]  /*02e0*/  ISETP.LT.AND P2, PT, R11.reuse, 0x100, !P1 ;  /* 0x000001000b00780c */ /* 0x040fe40004f41270 */
[----:B------:R-:W5:Y:S01]  /*02f0*/  @P3 LDG.E.EL R18, desc[UR4][R8.64+-0x8] ;  /* 0xfffff80408123981 */ /* 0x000f62000c2e1900 */
[----:B------:R-:W-:Y:S02]  /*0300*/  IMAD.MOV.U32 R15, RZ, RZ, RZ ;  /* 0x000000ffff0f7224 */ /* 0x000fe400078e00ff */
[----:B------:R-:W-:Y:S01]  /*0310*/  IMAD.IADD R20, R11, 0x1, -R20 ;  /* 0x000000010b147824 */ /* 0x000fe200078e0a14 */
[----:B------:R-:W5:Y:S01]  /*0320*/  @P3 LDG.E.EL R19, desc[UR4][R6.64+-0x8] ;  /* 0xfffff80406133981 */ /* 0x000f62000c2e1900 */
[----:B----4-:R-:W-:Y:S02]  /*0330*/  IMAD.MOV.U32 R16, RZ, RZ, RZ ;  /* 0x000000ffff107224 */ /* 0x010fe400078e00ff */
[----:B------:R-:W-:Y:S01]  /*0340*/  IMAD R21, R13, 0x20, R20 ;  /* 0x000000200d157824 */ /* 0x000fe200078e0214 */
[----:B------:R-:W4:Y:S04]  /*0350*/  @P3 LDG.E.EL R15, desc[UR4][R8.64+-0x8] ;  /* 0xfffff804080f3981 */ /* 0x000f28000c2e1900 */
[----:B------:R0:W4:Y:S01]  /*0360*/  @P3 LDG.E.EL R16, desc[UR4][R6.64+-0x8] ;  /* 0xfffff80406103981 */ /* 0x000122000c2e1900 */
[----:B---3--:R-:W-:Y:S01]  /*0370*/  IMAD.WIDE R20, R21, 0x4, R2 ;  /* 0x0000000415147825 */ /* 0x008fe200078e0202 */
[----:B------:R-:W-:-:S06]  /*0380*/  CS2R R2, SRZ ;  /* 0x0000000000027805 */ /* 0x000fcc000001ff00 */
[----:B------:R1:W3:Y:S01]  /*0390*/  @P2 LDG.E.64 R2, desc[UR4][R20.64] ;  /* 0x0000000414022981 */ /* 0x0002e2000c1e1b00 */
[----:B0-----:R-:W-:Y:S01]  /*03a0*/  IMAD.MOV.U32 R7, RZ, RZ, 0x3e800000 ;  /* 0x3e800000ff077424 */ /* 0x001fe200078e00ff */
[----:B--2---:R-:W-:-:S05]  /*03b0*/  SEL R10, R10, RZ, P3 ;  /* 0x000000ff0a0a7207 */ /* 0x004fca0001800000 */
[----:B------:R-:W-:Y:S01]  /*03c0*/  FADD R10, R10, 9.9999997473787516356e-06 ;  /* 0x3727c5ac0a0a7421 */ /* 0x000fe20000000000 */
[----:B------:R-:W-:-:S03]  /*03d0*/  SEL R0, R0, RZ, P3 ;  /* 0x000000ff00007207 */ /* 0x000fc60001800000 */
[----:B------:R-:W0:Y:S02]  /*03e0*/  MUFU.SQRT R13, R10 ;  /* 0x0000000a000d7308 */ /* 0x000e240000002000 */
[----:B------:R-:W-:-:S06]  /*03f0*/  FADD R0, R0, 9.9999997473787516356e-06 ;  /* 0x3727c5ac00007421 */ /* 0x000fcc0000000000 */
[----:B------:R-:W2:Y:S01]  /*0400*/  MUFU.SQRT R8, R0 ;  /* 0x0000000000087308 */ /* 0x000ea20000002000 */
[C---:B0-----:R-:W-:Y:S02]  /*0410*/  FSETP.GT.AND P6, PT, R13.reuse, 8.50705917302346158658e+37, PT ;  /* 0x7e8000000d00780b */ /* 0x041fe40003fc4000 */
[----:B------:R-:W-:Y:S02]  /*0420*/  FSETP.GEU.AND P4, PT, R13, 1.175494350822287508e-38, PT ;  /* 0x008000000d00780b */ /* 0x000fe40003f8e000 */
[----:B-1----:R-:W-:Y:S02]  /*0430*/  FSEL R20, R7, 1, P6 ;  /* 0x3f80000007147808 */ /* 0x002fe40003000000 */
[----:B--2---:R-:W-:-:S07]  /*0440*/  FSETP.GT.AND P5, PT, R8, 8.50705917302346158658e+37, PT ;  /* 0x7e8000000800780b */ /* 0x004fce0003fa4000 */
[----:B------:R-:W-:Y:S01]  /*0450*/  @P6 FMUL R13, R13, 0.25 ;  /* 0x3e8000000d0d6820 */ /* 0x000fe20000400000 */
[----:B------:R-:W-:-:S03]  /*0460*/  FSETP.GEU.AND P6, PT, R8, 1.175494350822287508e-38, PT ;  /* 0x008000000800780b */ /* 0x000fc60003fce000 */
[----:B------:R-:W-:Y:S02]  /*0470*/  @!P4 FMUL R13, R13, 16777216 ;  /* 0x4b8000000d0dc820 */ /* 0x000fe40000400000 */
[----:B------:R-:W-:-:S08]  /*0480*/  @P5 FMUL R8, R8, 0.25 ;  /* 0x3e80000008085820 */ /* 0x000fd00000400000 */
[----:B------:R-:W-:Y:S01]  /*0490*/  @!P6 FMUL R8, R8, 16777216 ;  /* 0x4b8000000808e820 */ /* 0x000fe20000400000 */
[----:B------:R-:W0:Y:S01]  /*04a0*/  MUFU.RCP R13, R13 ;  /* 0x0000000d000d7308 */ /* 0x000e220000001000 */
[----:B------:R-:W-:-:S07]  /*04b0*/  FSEL R7, R7, 1, P5 ;  /* 0x3f80000007077808 */ /* 0x000fce0002800000 */
[----:B------:R-:W1:Y:S01]  /*04c0*/  MUFU.RCP R8, R8 ;  /* 0x0000000800087308 */ /* 0x000e620000001000 */
[----:B-----5:R-:W-:Y:S02]  /*04d0*/  SEL R0, R5, RZ, P3 ;  /* 0x000000ff05007207 */ /* 0x020fe40001800000 */
[----:B------:R-:W-:Y:S02]  /*04e0*/  SEL R6, R4, RZ, P3 ;  /* 0x000000ff04067207 */ /* 0x000fe40001800000 */
[----:B------:R-:W2:Y:S01]  /*04f0*/  LDC.64 R4, c[0x0][0x240] ;  /* 0x00009000ff047b82 */ /* 0x000ea20000000a00 */
[----:B------:R-:W-:Y:S01]  /*0500*/  SEL R9, R12, RZ, P3 ;  /* 0x000000ff0c097207 */ /* 0x000fe20001800000 */
[----:B------:R-:W-:Y:S01]  /*0510*/  @!P4 FMUL R20, R20, 16777216 ;  /* 0x4b8000001414c820 */ /* 0x000fe20000400000 */
[----:B------:R-:W-:Y:S01]  /*0520*/  SEL R17, R14, RZ, P3 ;  /* 0x000000ff0e117207 */ /* 0x000fe20001800000 */
[----:B------:R-:W-:Y:S02]  /*0530*/  @!P6 FMUL R7, R7, 16777216 ;  /* 0x4b8000000707e820 */ /* 0x000fe40000400000 */
[----:B------:R-:W-:Y:S01]  /*0540*/  FADD R6, R6, -R9 ;  /* 0x8000000906067221 */ /* 0x000fe20000000000 */
[----:B0-----:R-:W-:Y:S01]  /*0550*/  FMUL R13, R13, R20 ;  /* 0x000000140d0d7220 */ /* 0x001fe20000400000 */
[----:B------:R-:W-:Y:S01]  /*0560*/  FADD R0, R0, -R17 ;  /* 0x8000001100007221 */ /* 0x000fe20000000000 */
[----:B-1----:R-:W-:Y:S01]  /*0570*/  FMUL R7, R8, R7 ;  /* 0x0000000708077220 */ /* 0x002fe20000400000 */
[----:B----4-:R-:W-:Y:S01]  /*0580*/  SEL R15, R15, RZ, P3 ;  /* 0x000000ff0f0f7207 */ /* 0x010fe20001800000 */
[----:B------:R-:W-:Y:S01]  /*0590*/  FMUL R6, R6, R13 ;  /* 0x0000000d06067220 */ /* 0x000fe20000400000 */
[----:B------:R-:W-:Y:S01]  /*05a0*/  SEL R18, R18, RZ, P3 ;  /* 0x000000ff12127207 */ /* 0x000fe20001800000 */
[----:B------:R-:W-:Y:S01]  /*05b0*/  FMUL R7, R0, R7 ;  /* 0x0000000700077220 */ /* 0x000fe20000400000 */
[----:B------:R-:W-:-:S02]  /*05c0*/  SEL R19, R19, RZ, P3 ;  /* 0x000000ff13137207 */ /* 0x000fc40001800000 */
[----:B------:R-:W-:-:S03]  /*05d0*/  SEL R16, R16, RZ, P3 ;  /* 0x000000ff10107207 */ /* 0x000fc60001800000 */
[----:B------:R-:W-:Y:S02]  /*05e0*/  FFMA R0, R6, R15, R19 ;  /* 0x0000000f06007223 */ /* 0x000fe40000000013 */
[----:B------:R-:W-:Y:S01]  /*05f0*/  FFMA R16, R7, R18, R16 ;  /* 0x0000001207107223 */ /* 0x000fe20000000010 */
[----:B---3--:R-:W-:Y:S02]  /*0600*/  SEL R2, R2, RZ, P2 ;  /* 0x000000ff02027207 */ /* 0x008fe40001000000 */
[----:B------:R-:W-:Y:S02]  /*0610*/  SEL R3, R3, RZ, P2 ;  /* 0x000000ff03037207 */ /* 0x000fe40001000000 */
[----:B------:R-:W-:Y:S02]  /*0620*/  FSETP.GEU.AND P2, PT, R0, RZ, PT ;  /* 0x000000ff0000720b */ /* 0x000fe40003f4e000 */
[----:B------:R-:W-:Y:S01]  /*0630*/  FSETP.GEU.AND P3, PT, R16, RZ, PT ;  /* 0x000000ff1000720b */ /* 0x000fe20003f6e000 */
[----:B--2---:R-:W-:Y:S01]  /*0640*/  IMAD.WIDE R4, R11, 0x4, R4 ;  /* 0x000000040b047825 */ /* 0x004fe200078e0204 */
[----:B------:R-:W-:-:S02]  /*0650*/  @P1 FSEL R2, R0, RZ, P2 ;  /* 0x000000ff00021208 */ /* 0x000fc40001000000 */
[----:B------:R-:W-:Y:S01]  /*0660*/  @P1 FSEL R3, R16, RZ, P3 ;  /* 0x000000ff10031208 */ /* 0x000fe20001800000 */
[----:B------:R-:W-:Y:S08]  /*0670*/  @P0 EXIT ;  /* 0x000000000000094d */ /* 0x000ff00003800000 */
[----:B------:R-:W-:Y:S01]  /*0680*/  STG.E.64 desc[UR4][R4.64], R2 ;  /* 0x0000000204007986 */ /* 0x000fe2000c101b04 */
[----:B------:R-:W-:Y:S05]  /*0690*/  EXIT ;  /* 0x000000000000794d */ /* 0x000fea0003800000 */
.L_x_0:
[----:B------:R-:W-:-:S00]  /*06a0*/  BRA `(.L_x_0) ;  /* 0xfffffffc00fc7947 */ /* 0x000fc0000383ffff */
[----:B------:R-:W-:-:S00]  /*06b0*/  NOP ;  /* 0x0000000000007918 */ /* 0x000fc00000000000 */
        /* <DEDUP_REMOVED lines=12> */
.L_x_1:


//--------------------- .nv.global.init           --------------------------
	.section	.nv.global.init,"aw",@progbits
.nv.global.init:
	.type		_$_str,@object
	.size		_$_str,(_$_str_$_2 - _$_str)
_$_str:
        /*0000*/ 	.byte	0x5f, 0x5f, 0x43, 0x55, 0x44, 0x41, 0x5f, 0x46, 0x54, 0x5a, 0x00
	.type		_$_str_$_2,@object
	.size		_$_str_$_2,(.L_1 - _$_str_$_2)
_$_str_$_2:
        /*000b*/ 	.byte	0x5f, 0x5f, 0x43, 0x55, 0x44, 0x41, 0x5f, 0x50, 0x52, 0x45, 0x43, 0x5f, 0x53, 0x51, 0x52, 0x54
        /*001b*/ 	.byte	0x00
.L_1:


//--------------------- .nv.constant0.triton_poi_fused_cat_1 --------------------------
	.section	.nv.constant0.triton_poi_fused_cat_1,"a",@progbits
	.sectionflags	@""
	.align	4
.nv.constant0.triton_poi_fused_cat_1:
	.zero		588
